//
// Generated by NVIDIA NVVM Compiler
//
// Compiler Build ID: CL-36424714
// Cuda compilation tools, release 13.0, V13.0.88
// Based on NVVM 20.0.0
//

.version 9.0
.target sm_100
.address_size 64

	// .globl	_Z18l1NormAtomicKernelPKfPfi

.visible .entry _Z18l1NormAtomicKernelPKfPfi(
	.param .u64 .ptr .align 1 _Z18l1NormAtomicKernelPKfPfi_param_0,
	.param .u64 .ptr .align 1 _Z18l1NormAtomicKernelPKfPfi_param_1,
	.param .u32 _Z18l1NormAtomicKernelPKfPfi_param_2
)
{
	.reg .pred 	%p<2>;
	.reg .b32 	%r<6>;
	.reg .b32 	%f<4>;
	.reg .b64 	%rd<7>;

	ld.param.u64 	%rd1, [_Z18l1NormAtomicKernelPKfPfi_param_0];
	ld.param.u64 	%rd2, [_Z18l1NormAtomicKernelPKfPfi_param_1];
	ld.param.u32 	%r2, [_Z18l1NormAtomicKernelPKfPfi_param_2];
	mov.u32 	%r3, %ctaid.x;
	mov.u32 	%r4, %ntid.x;
	mov.u32 	%r5, %tid.x;
	mad.lo.s32 	%r1, %r3, %r4, %r5;
	setp.ge.s32 	%p1, %r1, %r2;
	@%p1 bra 	$L__BB0_2;
	cvta.to.global.u64 	%rd3, %rd1;
	cvta.to.global.u64 	%rd4, %rd2;
	mul.wide.s32 	%rd5, %r1, 4;
	add.s64 	%rd6, %rd3, %rd5;
	ld.global.f32 	%f1, [%rd6];
	abs.f32 	%f2, %f1;
	atom.global.add.f32 	%f3, [%rd4], %f2;
$L__BB0_2:
	ret;

}


// ===== COMPILED SASS (sm_100) =====

	.target	sm_100

	.elftype	@"ET_EXEC"


//--------------------- .note.nv.tkinfo           --------------------------
	.section	.note.nv.tkinfo,"",@"SHT_NOTE"
	.sectionflags	@"SHF_NOTE_NV_TKINFO"
	.tkinfo
        /*0018*/ 	.word	0x00000002
        /*0030*/ 	.string	""
        /*0030*/ 	.string	"ptxas"
        /*0030*/ 	.string	"Cuda compilation tools, release 13.0, V13.0.88"
        /*0030*/ 	.string	"Build cuda_13.0.r13.0/compiler.36424714_0"
        /*0030*/ 	.string	"-arch sm_100 -m 64 "



//--------------------- .note.nv.cuinfo           --------------------------
	.section	.note.nv.cuinfo,"",@"SHT_NOTE"
	.sectionflags	@"SHF_NOTE_NV_CUINFO"
        /*0018*/ 	.short	0x0002
        /*001a*/ 	.short	0x0064
        /*001c*/ 	.short	0x0082
	.zero		2


//--------------------- .nv.info                  --------------------------
	.section	.nv.info,"",@"SHT_CUDA_INFO"
	.align	4


	//----- nvinfo : EIATTR_REGCOUNT
	.align		4
        /*0000*/ 	.byte	0x04, 0x2f
        /*0002*/ 	.short	(.L_1 - .L_0)
	.align		4
.L_0:
        /*0004*/ 	.word	index@(_Z18l1NormAtomicKernelPKfPfi)
        /*0008*/ 	.word	0x0000000a


	//----- nvinfo : EIATTR_FRAME_SIZE
	.align		4
.L_1:
        /*000c*/ 	.byte	0x04, 0x11
        /*000e*/ 	.short	(.L_3 - .L_2)
	.align		4
.L_2:
        /*0010*/ 	.word	index@(_Z18l1NormAtomicKernelPKfPfi)
        /*0014*/ 	.word	0x00000000


	//----- nvinfo : EIATTR_MIN_STACK_SIZE
	.align		4
.L_3:
        /*0018*/ 	.byte	0x04, 0x12
        /*001a*/ 	.short	(.L_5 - .L_4)
	.align		4
.L_4:
        /*001c*/ 	.word	index@(_Z18l1NormAtomicKernelPKfPfi)
        /*0020*/ 	.word	0x00000000
.L_5:


//--------------------- .nv.compat                --------------------------
	.section	.nv.compat,"",@"SHT_CUDA_COMPAT_INFO"
	.align	4
        /*0000*/ 	.byte	0x02, 0x09, 0x00, 0x00, 0x02, 0x02, 0x01, 0x00, 0x02, 0x05, 0x05, 0x00, 0x03, 0x07, 0x01, 0x01
        /*0010*/ 	.byte	0x02, 0x03, 0x00, 0x00, 0x02, 0x06, 0x01, 0x00, 0x04, 0x0b, 0x08, 0x00, 0x09, 0x00, 0x00, 0x00
        /*0020*/ 	.byte	0x00, 0x00, 0x00, 0x00


//--------------------- .nv.info._Z18l1NormAtomicKernelPKfPfi --------------------------
	.section	.nv.info._Z18l1NormAtomicKernelPKfPfi,"",@"SHT_CUDA_INFO"
	.sectionflags	@""
	.align	4


	//----- nvinfo : EIATTR_CUDA_API_VERSION
	.align		4
        /*0000*/ 	.byte	0x04, 0x37
        /*0002*/ 	.short	(.L_7 - .L_6)
.L_6:
        /*0004*/ 	.word	0x00000082


	//----- nvinfo : EIATTR_KPARAM_INFO
	.align		4
.L_7:
        /*0008*/ 	.byte	0x04, 0x17
        /*000a*/ 	.short	(.L_9 - .L_8)
.L_8:
        /*000c*/ 	.word	0x00000000
        /*0010*/ 	.short	0x0002
        /*0012*/ 	.short	0x0010
        /*0014*/ 	.byte	0x00, 0xf0, 0x11, 0x00


	//----- nvinfo : EIATTR_KPARAM_INFO
	.align		4
.L_9:
        /*0018*/ 	.byte	0x04, 0x17
        /*001a*/ 	.short	(.L_11 - .L_10)
.L_10:
        /*001c*/ 	.word	0x00000000
        /*0020*/ 	.short	0x0001
        /*0022*/ 	.short	0x0008
        /*0024*/ 	.byte	0x00, 0xf5, 0x21, 0x00


	//----- nvinfo : EIATTR_KPARAM_INFO
	.align		4
.L_11:
        /*0028*/ 	.byte	0x04, 0x17
        /*002a*/ 	.short	(.L_13 - .L_12)
.L_12:
        /*002c*/ 	.word	0x00000000
        /*0030*/ 	.short	0x0000
        /*0032*/ 	.short	0x0000
        /*0034*/ 	.byte	0x00, 0xf5, 0x21, 0x00


	//----- nvinfo : EIATTR_SPARSE_MMA_MASK
	.align		4
.L_13:
        /*0038*/ 	.byte	0x03, 0x50
        /*003a*/ 	.short	0x0000


	//----- nvinfo : EIATTR_MAXREG_COUNT
	.align		4
        /*003c*/ 	.byte	0x03, 0x1b
        /*003e*/ 	.short	0x00ff


	//----- nvinfo : EIATTR_MERCURY_ISA_VERSION
	.align		4
        /*0040*/ 	.byte	0x03, 0x5f
        /*0042*/ 	.short	0x0101


	//----- nvinfo : EIATTR_VRC_CTA_INIT_COUNT
	.align		4
        /*0044*/ 	.byte	0x02, 0x4a
	.zero		1
	.zero		1


	//----- nvinfo : EIATTR_EXIT_INSTR_OFFSETS
	.align		4
        /*0048*/ 	.byte	0x04, 0x1c
        /*004a*/ 	.short	(.L_15 - .L_14)


	//   ....[0]....
.L_14:
        /*004c*/ 	.word	0x00000070


	//   ....[1]....
        /*0050*/ 	.word	0x000000f0


	//----- nvinfo : EIATTR_CBANK_PARAM_SIZE
	.align		4
.L_15:
        /*0054*/ 	.byte	0x03, 0x19
        /*0056*/ 	.short	0x0014


	//----- nvinfo : EIATTR_PARAM_CBANK
	.align		4
        /*0058*/ 	.byte	0x04, 0x0a
        /*005a*/ 	.short	(.L_17 - .L_16)
	.align		4
.L_16:
        /*005c*/ 	.word	index@(.nv.constant0._Z18l1NormAtomicKernelPKfPfi)
        /*0060*/ 	.short	0x0380
        /*0062*/ 	.short	0x0014


	//----- nvinfo : EIATTR_SW_WAR
	.align		4
.L_17:
        /*0064*/ 	.byte	0x04, 0x36
        /*0066*/ 	.short	(.L_19 - .L_18)
.L_18:
        /*0068*/ 	.word	0x00000008
.L_19:


//--------------------- .nv.callgraph             --------------------------
	.section	.nv.callgraph,"",@"SHT_CUDA_CALLGRAPH"
	.align	4
	.sectionentsize	8
	.align		4
        /*0000*/ 	.word	0x00000000
	.align		4
        /*0004*/ 	.word	0xffffffff
	.align		4
        /*0008*/ 	.word	0x00000000
	.align		4
        /*000c*/ 	.word	0xfffffffe
	.align		4
        /*0010*/ 	.word	0x00000000
	.align		4
        /*0014*/ 	.word	0xfffffffd
	.align		4
        /*0018*/ 	.word	0x00000000
	.align		4
        /*001c*/ 	.word	0xfffffffc


//--------------------- .text._Z18l1NormAtomicKernelPKfPfi --------------------------
	.section	.text._Z18l1NormAtomicKernelPKfPfi,"ax",@progbits
	.align	128
        .global         _Z18l1NormAtomicKernelPKfPfi
        .type           _Z18l1NormAtomicKernelPKfPfi,@function
        .size           _Z18l1NormAtomicKernelPKfPfi,(.L_x_1 - _Z18l1NormAtomicKernelPKfPfi)
        .other          _Z18l1NormAtomicKernelPKfPfi,@"STO_CUDA_ENTRY STV_DEFAULT"
_Z18l1NormAtomicKernelPKfPfi:
.text._Z18l1NormAtomicKernelPKfPfi:
[----:B------:R-:W-:Y:S01]  /*0000*/  LDC R1, c[0x0][0x37c] ;  /* 0x0000df00ff017b82 */ /* 0x000fe20000000800 */
[----:B------:R-:W0:Y:S07]  /*0010*/  S2R R0, SR_TID.X ;  /* 0x0000000000007919 */ /* 0x000e2e0000002100 */
[----:B------:R-:W0:Y:S01]  /*0020*/  S2UR UR4, SR_CTAID.X ;  /* 0x00000000000479c3 */ /* 0x000e220000002500 */
[----:B------:R-:W1:Y:S07]  /*0030*/  LDCU UR5, c[0x0][0x390] ;  /* 0x00007200ff0577ac */ /* 0x000e6e0008000800 */
[----:B------:R-:W0:Y:S02]  /*0040*/  LDC R5, c[0x0][0x360] ;  /* 0x0000d800ff057b82 */ /* 0x000e240000000800 */
[----:B0-----:R-:W-:-:S05]  /*0050*/  IMAD R5, R5, UR4, R0 ;  /* 0x0000000405057c24 */ /* 0x001fca000f8e0200 */
[----:B-1----:R-:W-:-:S13]  /*0060*/  ISETP.GE.AND P0, PT, R5, UR5, PT ;  /* 0x0000000505007c0c */ /* 0x002fda000bf06270 */
[----:B------:R-:W-:Y:S05]  /*0070*/  @P0 EXIT ;  /* 0x000000000000094d */ /* 0x000fea0003800000 */
[----:B------:R-:W0:Y:S01]  /*0080*/  LDC.64 R2, c[0x0][0x380] ;  /* 0x0000e000ff027b82 */ /* 0x000e220000000a00 */
[----:B------:R-:W1:Y:S01]  /*0090*/  LDCU.64 UR4, c[0x0][0x358] ;  /* 0x00006b00ff0477ac */ /* 0x000e620008000a00 */
[----:B0-----:R-:W-:-:S06]  /*00a0*/  IMAD.WIDE R2, R5, 0x4, R2 ;  /* 0x0000000405027825 */ /* 0x001fcc00078e0202 */
[----:B-1----:R-:W2:Y:S01]  /*00b0*/  LDG.E R2, desc[UR4][R2.64] ;  /* 0x0000000402027981 */ /* 0x002ea2000c1e1900 */
[----:B------:R-:W0:Y:S01]  /*00c0*/  LDC.64 R4, c[0x0][0x388] ;  /* 0x0000e200ff047b82 */ /* 0x000e220000000a00 */
[----:B--2---:R-:W-:-:S05]  /*00d0*/  FADD R7, |R2|, -RZ ;  /* 0x800000ff02077221 */ /* 0x004fca0000000200 */
[----:B0-----:R-:W-:Y:S01]  /*00e0*/  REDG.E.ADD.F32.FTZ.RN.STRONG.GPU desc[UR4][R4.64], R7 ;  /* 0x00000007040079a6 */ /* 0x001fe2000c12f304 */
[----:B------:R-:W-:Y:S05]  /*00f0*/  EXIT ;  /* 0x000000000000794d */ /* 0x000fea0003800000 */
.L_x_0:
[----:B------:R-:W-:-:S00]  /*0100*/  BRA `(.L_x_0) ;  /* 0xfffffffc00fc7947 */ /* 0x000fc0000383ffff */
[----:B------:R-:W-:-:S00]  /*0110*/  NOP ;  /* 0x0000000000007918 */ /* 0x000fc00000000000 */
        /* <DEDUP_REMOVED lines=14> */
.L_x_1:


//--------------------- .nv.shared.reserved.0     --------------------------
	.section	.nv.shared.reserved.0,"aw",@nobits
	.weak		__nv_reservedSMEM_offset_0_alias
	.size		__nv_reservedSMEM_offset_0_alias, 0, 64
	.other		__nv_reservedSMEM_offset_0_alias,@"STO_CUDA_RESERVED_SHARED STV_DEFAULT"
__nv_reservedSMEM_offset_0_alias:
	.zero		0
	.zero		64


//--------------------- .nv.constant0._Z18l1NormAtomicKernelPKfPfi --------------------------
	.section	.nv.constant0._Z18l1NormAtomicKernelPKfPfi,"a",@progbits
	.sectionflags	@""
	.align	4
.nv.constant0._Z18l1NormAtomicKernelPKfPfi:
	.zero		916


//--------------------- SYMBOLS --------------------------

	.type		.nv.reservedSmem.offset0,@object
	.size		.nv.reservedSmem.offset0,0x4
